	.headerflags	@"EF_CUDA_TEXMODE_UNIFIED EF_CUDA_64BIT_ADDRESS EF_CUDA_ACCELERATORS EF_CUDA_SM90 EF_CUDA_VIRTUAL_SM(EF_CUDA_SM90)"
	.elftype	@"ET_EXEC"


//--------------------- .nv.info                  --------------------------
	.section	.nv.info,"",@"SHT_CUDA_INFO"
	.align	4


	//----- nvinfo : EIATTR_REGCOUNT
	.align		4
        /*0000*/ 	.byte	0x04, 0x2f
        /*0002*/ 	.short	(.L_3 - .L_2)
	.align		4
.L_2:
        /*0004*/ 	.word	index@(triton_poi_fused__native_batch_norm_legit_no_training_add_relu_8)
        /*0008*/ 	.word	0x00000020


	//----- nvinfo : EIATTR_MIN_STACK_SIZE
	.align		4
.L_3:
        /*000c*/ 	.byte	0x04, 0x12
        /*000e*/ 	.short	(.L_5 - .L_4)
	.align		4
.L_4:
        /*0010*/ 	.word	index@(triton_poi_fused__native_batch_norm_legit_no_training_add_relu_8)
        /*0014*/ 	.word	0x00000000


	//----- nvinfo : EIATTR_FRAME_SIZE
	.align		4
.L_5:
        /*0018*/ 	.byte	0x04, 0x11
        /*001a*/ 	.short	(.L_7 - .L_6)
	.align		4
.L_6:
        /*001c*/ 	.word	index@(triton_poi_fused__native_batch_norm_legit_no_training_add_relu_8)
        /*0020*/ 	.word	0x00000000


	//----- nvinfo : EIATTR_MIN_STACK_SIZE
	.align		4
.L_7:
        /*0024*/ 	.byte	0x04, 0x12
        /*0026*/ 	.short	(.L_9 - .L_8)
	.align		4
.L_8:
        /*0028*/ 	.word	index@(triton_poi_fused__native_batch_norm_legit_no_training_add_relu_8)
        /*002c*/ 	.word	0x00000000
.L_9:


//--------------------- .nv.info.triton_poi_fused__native_batch_norm_legit_no_training_add_relu_8 --------------------------
	.section	.nv.info.triton_poi_fused__native_batch_norm_legit_no_training_add_relu_8,"",@"SHT_CUDA_INFO"
	.sectionflags	@""
	.align	4


	//----- nvinfo : EIATTR_CUDA_API_VERSION
	.align		4
        /*0000*/ 	.byte	0x04, 0x37
        /*0002*/ 	.short	(.L_11 - .L_10)
.L_10:
        /*0004*/ 	.word	0x0000007c


	//----- nvinfo : EIATTR_KPARAM_INFO
	.align		4
.L_11:
        /*0008*/ 	.byte	0x04, 0x17
        /*000a*/ 	.short	(.L_13 - .L_12)
.L_12:
        /*000c*/ 	.word	0x00000000
        /*0010*/ 	.short	0x000b
        /*0012*/ 	.short	0x0058
        /*0014*/ 	.byte	0x00, 0xf0, 0x11, 0x00


	//----- nvinfo : EIATTR_KPARAM_INFO
	.align		4
.L_13:
        /*0018*/ 	.byte	0x04, 0x17
        /*001a*/ 	.short	(.L_15 - .L_14)
.L_14:
        /*001c*/ 	.word	0x00000000
        /*0020*/ 	.short	0x000a
        /*0022*/ 	.short	0x0050
        /*0024*/ 	.byte	0x00, 0xf4, 0x21, 0x00


	//----- nvinfo : EIATTR_KPARAM_INFO
	.align		4
.L_15:
        /*0028*/ 	.byte	0x04, 0x17
        /*002a*/ 	.short	(.L_17 - .L_16)
.L_16:
        /*002c*/ 	.word	0x00000000
        /*0030*/ 	.short	0x0009
        /*0032*/ 	.short	0x0048
        /*0034*/ 	.byte	0x00, 0xf4, 0x21, 0x00


	//----- nvinfo : EIATTR_KPARAM_INFO
	.align		4
.L_17:
        /*0038*/ 	.byte	0x04, 0x17
        /*003a*/ 	.short	(.L_19 - .L_18)
.L_18:
        /*003c*/ 	.word	0x00000000
        /*0040*/ 	.short	0x0008
        /*0042*/ 	.short	0x0040
        /*0044*/ 	.byte	0x00, 0xf4, 0x21, 0x00


	//----- nvinfo : EIATTR_KPARAM_INFO
	.align		4
.L_19:
        /*0048*/ 	.byte	0x04, 0x17
        /*004a*/ 	.short	(.L_21 - .L_20)
.L_20:
        /*004c*/ 	.word	0x00000000
        /*0050*/ 	.short	0x0007
        /*0052*/ 	.short	0x0038
        /*0054*/ 	.byte	0x00, 0xf4, 0x21, 0x00


	//----- nvinfo : EIATTR_KPARAM_INFO
	.align		4
.L_21:
        /*0058*/ 	.byte	0x04, 0x17
        /*005a*/ 	.short	(.L_23 - .L_22)
.L_22:
        /*005c*/ 	.word	0x00000000
        /*0060*/ 	.short	0x0006
        /*0062*/ 	.short	0x0030
        /*0064*/ 	.byte	0x00, 0xf4, 0x21, 0x00


	//----- nvinfo : EIATTR_KPARAM_INFO
	.align		4
.L_23:
        /*0068*/ 	.byte	0x04, 0x17
        /*006a*/ 	.short	(.L_25 - .L_24)
.L_24:
        /*006c*/ 	.word	0x00000000
        /*0070*/ 	.short	0x0005
        /*0072*/ 	.short	0x0028
        /*0074*/ 	.byte	0x00, 0xf4, 0x21, 0x00


	//----- nvinfo : EIATTR_KPARAM_INFO
	.align		4
.L_25:
        /*0078*/ 	.byte	0x04, 0x17
        /*007a*/ 	.short	(.L_27 - .L_26)
.L_26:
        /*007c*/ 	.word	0x00000000
        /*0080*/ 	.short	0x0004
        /*0082*/ 	.short	0x0020
        /*0084*/ 	.byte	0x00, 0xf4, 0x21, 0x00


	//----- nvinfo : EIATTR_KPARAM_INFO
	.align		4
.L_27:
        /*0088*/ 	.byte	0x04, 0x17
        /*008a*/ 	.short	(.L_29 - .L_28)
.L_28:
        /*008c*/ 	.word	0x00000000
        /*0090*/ 	.short	0x0003
        /*0092*/ 	.short	0x0018
        /*0094*/ 	.byte	0x00, 0xf4, 0x21, 0x00


	//----- nvinfo : EIATTR_KPARAM_INFO
	.align		4
.L_29:
        /*0098*/ 	.byte	0x04, 0x17
        /*009a*/ 	.short	(.L_31 - .L_30)
.L_30:
        /*009c*/ 	.word	0x00000000
        /*00a0*/ 	.short	0x0002
        /*00a2*/ 	.short	0x0010
        /*00a4*/ 	.byte	0x00, 0xf4, 0x21, 0x00


	//----- nvinfo : EIATTR_KPARAM_INFO
	.align		4
.L_31:
        /*00a8*/ 	.byte	0x04, 0x17
        /*00aa*/ 	.short	(.L_33 - .L_32)
.L_32:
        /*00ac*/ 	.word	0x00000000
        /*00b0*/ 	.short	0x0001
        /*00b2*/ 	.short	0x0008
        /*00b4*/ 	.byte	0x00, 0xf4, 0x21, 0x00


	//----- nvinfo : EIATTR_KPARAM_INFO
	.align		4
.L_33:
        /*00b8*/ 	.byte	0x04, 0x17
        /*00ba*/ 	.short	(.L_35 - .L_34)
.L_34:
        /*00bc*/ 	.word	0x00000000
        /*00c0*/ 	.short	0x0000
        /*00c2*/ 	.short	0x0000
        /*00c4*/ 	.byte	0x00, 0xf4, 0x21, 0x00


	//----- nvinfo : EIATTR_SPARSE_MMA_MASK
	.align		4
.L_35:
        /*00c8*/ 	.byte	0x03, 0x50
        /*00ca*/ 	.short	0x0000


	//----- nvinfo : EIATTR_MAXREG_COUNT
	.align		4
        /*00cc*/ 	.byte	0x03, 0x1b
        /*00ce*/ 	.short	0x00ff


	//----- nvinfo : EIATTR_EXIT_INSTR_OFFSETS
	.align		4
        /*00d0*/ 	.byte	0x04, 0x1c
        /*00d2*/ 	.short	(.L_37 - .L_36)


	//   ....[0]....
.L_36:
        /*00d4*/ 	.word	0x00000680


	//----- nvinfo : EIATTR_REQNTID
	.align		4
.L_37:
        /*00d8*/ 	.byte	0x04, 0x10
        /*00da*/ 	.short	(.L_39 - .L_38)
.L_38:
        /*00dc*/ 	.word	0x00000100
        /*00e0*/ 	.word	0x00000001
        /*00e4*/ 	.word	0x00000001


	//----- nvinfo : EIATTR_CBANK_PARAM_SIZE
	.align		4
.L_39:
        /*00e8*/ 	.byte	0x03, 0x19
        /*00ea*/ 	.short	0x005c


	//----- nvinfo : EIATTR_PARAM_CBANK
	.align		4
        /*00ec*/ 	.byte	0x04, 0x0a
        /*00ee*/ 	.short	(.L_41 - .L_40)
	.align		4
.L_40:
        /*00f0*/ 	.word	index@(.nv.constant0.triton_poi_fused__native_batch_norm_legit_no_training_add_relu_8)
        /*00f4*/ 	.short	0x0210
        /*00f6*/ 	.short	0x005c


	//----- nvinfo : EIATTR_SW_WAR
	.align		4
.L_41:
        /*00f8*/ 	.byte	0x04, 0x36
        /*00fa*/ 	.short	(.L_43 - .L_42)
.L_42:
        /*00fc*/ 	.word	0x00000008
.L_43:


//--------------------- .nv.callgraph             --------------------------
	.section	.nv.callgraph,"",@"SHT_CUDA_CALLGRAPH"
	.align	4
	.sectionentsize	8
	.align		4
        /*0000*/ 	.word	0x00000000
	.align		4
        /*0004*/ 	.word	0xffffffff
	.align		4
        /*0008*/ 	.word	0x00000000
	.align		4
        /*000c*/ 	.word	0xfffffffe
	.align		4
        /*0010*/ 	.word	0x00000000
	.align		4
        /*0014*/ 	.word	0xfffffffd
	.align		4
        /*0018*/ 	.word	0x00000000
	.align		4
        /*001c*/ 	.word	0xfffffffc


//--------------------- .nv.constant4             --------------------------
	.section	.nv.constant4,"a",@progbits
	.align	8
	.align		8
.nv.constant4:
        /*0000*/ 	.dword	_$_str
	.align		8
        /*0008*/ 	.dword	_$_str_$_2


//--------------------- .text.triton_poi_fused__native_batch_norm_legit_no_training_add_relu_8 --------------------------
	.section	.text.triton_poi_fused__native_batch_norm_legit_no_training_add_relu_8,"ax",@progbits
	.align	128
        .global         triton_poi_fused__native_batch_norm_legit_no_training_add_relu_8
        .type           triton_poi_fused__native_batch_norm_legit_no_training_add_relu_8,@function
        .size           triton_poi_fused__native_batch_norm_legit_no_training_add_relu_8,(.L_x_1 - triton_poi_fused__native_batch_norm_legit_no_training_add_relu_8)
        .other          triton_poi_fused__native_batch_norm_legit_no_training_add_relu_8,@"STO_CUDA_ENTRY STV_DEFAULT"
triton_poi_fused__native_batch_norm_legit_no_training_add_relu_8:
.text.triton_poi_fused__native_batch_norm_legit_no_training_add_relu_8:
[----:B------:R-:W-:Y:S01]  /*0000*/  LDC R1, c[0x0][0x28] ;  /* 0x00000a00ff017b82 */ /* 0x000fe20000000800 */
[----:B------:R-:W1:Y:S07]  /*0010*/  S2R R0, SR_TID.X ;  /* 0x0000000000007919 */ /* 0x000e6e0000002100 */
[----:B------:R-:W2:Y:S01]  /*0020*/  LDC.64 R6, c[0x0][0x228] ;  /* 0x00008a00ff067b82 */ /* 0x000ea20000000a00 */
[----:B------:R-:W-:Y:S01]  /*0030*/  ULDC.64 UR4, c[0x0][0x208] ;  /* 0x0000820000047ab9 */ /* 0x000fe20000000a00 */
[----:B------:R-:W3:Y:S06]  /*0040*/  S2R R5, SR_CTAID.X ;  /* 0x0000000000057919 */ /* 0x000eec0000002500 */
[----:B------:R-:W4:Y:S08]  /*0050*/  LDC.64 R12, c[0x0][0x218] ;  /* 0x00008600ff0c7b82 */ /* 0x000f300000000a00 */
[----:B------:R-:W5:Y:S08]  /*0060*/  LDC.64 R14, c[0x0][0x240] ;  /* 0x00009000ff0e7b82 */ /* 0x000f700000000a00 */
[----:B------:R-:W4:Y:S01]  /*0070*/  LDC.64 R16, c[0x0][0x220] ;  /* 0x00008800ff107b82 */ /* 0x000f220000000a00 */
[----:B-1----:R-:W-:-:S07]  /*0080*/  SHF.L.U32 R0, R0, 0x1, RZ ;  /* 0x0000000100007819 */ /* 0x002fce00000006ff */
[----:B------:R-:W1:Y:S01]  /*0090*/  LDC.64 R18, c[0x0][0x248] ;  /* 0x00009200ff127b82 */ /* 0x000e620000000a00 */
[----:B---3--:R-:W-:Y:S02]  /*00a0*/  SHF.R.S32.HI R3, RZ, 0x16, R5 ;  /* 0x00000016ff037819 */ /* 0x008fe40000011405 */
[----:B------:R-:W-:Y:S02]  /*00b0*/  LOP3.LUT R0, R0, 0x1fe, RZ, 0xc0, !PT ;  /* 0x000001fe00007812 */ /* 0x000fe400078ec0ff */
[----:B------:R-:W-:-:S03]  /*00c0*/  SGXT R3, R3, 0x1 ;  /* 0x000000010303781a */ /* 0x000fc60000000200 */
[----:B------:R-:W3:Y:S01]  /*00d0*/  LDC.64 R8, c[0x0][0x238] ;  /* 0x00008e00ff087b82 */ /* 0x000ee20000000a00 */
[----:B------:R-:W-:-:S04]  /*00e0*/  LEA R0, R5, R0, 0x9 ;  /* 0x0000000005007211 */ /* 0x000fc800078e48ff */
[----:B------:R-:W-:-:S03]  /*00f0*/  LEA.HI R4, R3, R0, RZ, 0x8 ;  /* 0x0000000003047211 */ /* 0x000fc600078f40ff */
[----:B------:R-:W1:Y:S01]  /*0100*/  LDC.64 R2, c[0x0][0x250] ;  /* 0x00009400ff027b82 */ /* 0x000e620000000a00 */
[----:B------:R-:W-:-:S04]  /*0110*/  LOP3.LUT R21, R4, 0xffffff00, RZ, 0xc0, !PT ;  /* 0xffffff0004157812 */ /* 0x000fc800078ec0ff */
[----:B------:R-:W-:-:S03]  /*0120*/  IADD3 R21, R0, -R21, RZ ;  /* 0x8000001500157210 */ /* 0x000fc60007ffe0ff */
[----:B------:R-:W3:Y:S02]  /*0130*/  LDC.64 R22, c[0x0][0x230] ;  /* 0x00008c00ff167b82 */ /* 0x000ee40000000a00 */
[----:B--2---:R-:W-:-:S06]  /*0140*/  IMAD.WIDE R6, R21, 0x4, R6 ;  /* 0x0000000415067825 */ /* 0x004fcc00078e0206 */
[----:B------:R-:W2:Y:S01]  /*0150*/  LDG.E.EL.64 R6, desc[UR4][R6.64] ;  /* 0x0000000406067981 */ /* 0x000ea2000c2e1b00 */
[----:B------:R-:W3:Y:S01]  /*0160*/  LDC.64 R10, c[0x0][0x258] ;  /* 0x00009600ff0a7b82 */ /* 0x000ee20000000a00 */
[----:B01----:R-:W-:-:S07]  /*0170*/  IMAD.WIDE R2, R21, 0x4, R2 ;  /* 0x0000000415027825 */ /* 0x003fce00078e0202 */
[----:B------:R-:W0:Y:S01]  /*0180*/  LDC.64 R4, c[0x0][0x260] ;  /* 0x00009800ff047b82 */ /* 0x000e220000000a00 */
[----:B------:R-:W2:Y:S01]  /*0190*/  LDG.E.EL.64 R2, desc[UR4][R2.64] ;  /* 0x0000000402027981 */ /* 0x000ea2000c2e1b00 */
[----:B----4-:R-:W-:-:S04]  /*01a0*/  IMAD.WIDE R12, R0, 0x4, R12 ;  /* 0x00000004000c7825 */ /* 0x010fc800078e020c */
[----:B-----5:R-:W-:Y:S02]  /*01b0*/  IMAD.WIDE R14, R0, 0x4, R14 ;  /* 0x00000004000e7825 */ /* 0x020fe400078e020e */
[----:B------:R-:W4:Y:S02]  /*01c0*/  LDG.E.64 R12, desc[UR4][R12.64] ;  /* 0x000000040c0c7981 */ /* 0x000f24000c1e1b00 */
[C---:B------:R-:W-:Y:S02]  /*01d0*/  IMAD.WIDE R16, R21.reuse, 0x4, R16 ;  /* 0x0000000415107825 */ /* 0x040fe400078e0210 */
[----:B------:R-:W5:Y:S02]  /*01e0*/  LDG.E.64 R14, desc[UR4][R14.64] ;  /* 0x000000040e0e7981 */ /* 0x000f64000c1e1b00 */
[C---:B------:R-:W-:Y:S02]  /*01f0*/  IMAD.WIDE R18, R21.reuse, 0x4, R18 ;  /* 0x0000000415127825 */ /* 0x040fe400078e0212 */
[----:B------:R-:W4:Y:S02]  /*0200*/  LDG.E.EL.64 R16, desc[UR4][R16.64] ;  /* 0x0000000410107981 */ /* 0x000f24000c2e1b00 */
[----:B---3--:R-:W-:-:S02]  /*0210*/  IMAD.WIDE R24, R21, 0x4, R8 ;  /* 0x0000000415187825 */ /* 0x008fc400078e0208 */
[----:B------:R-:W5:Y:S02]  /*0220*/  LDG.E.EL.64 R18, desc[UR4][R18.64] ;  /* 0x0000000412127981 */ /* 0x000f64000c2e1b00 */
[----:B------:R-:W-:-:S04]  /*0230*/  IMAD.WIDE R22, R21, 0x4, R22 ;  /* 0x0000000415167825 */ /* 0x000fc800078e0216 */
[C---:B------:R-:W-:Y:S02]  /*0240*/  IMAD.WIDE R10, R21.reuse, 0x4, R10 ;  /* 0x00000004150a7825 */ /* 0x040fe400078e020a */
[----:B------:R-:W3:Y:S02]  /*0250*/  LDG.E.EL.64 R22, desc[UR4][R22.64] ;  /* 0x0000000416167981 */ /* 0x000ee4000c2e1b00 */
[----:B0-----:R-:W-:Y:S02]  /*0260*/  IMAD.WIDE R8, R21, 0x4, R4 ;  /* 0x0000000415087825 */ /* 0x001fe400078e0204 */
[----:B------:R0:W3:Y:S04]  /*0270*/  LDG.E.EL.64 R4, desc[UR4][R24.64] ;  /* 0x0000000418047981 */ /* 0x0000e8000c2e1b00 */
[----:B------:R-:W3:Y:S04]  /*0280*/  LDG.E.EL.64 R10, desc[UR4][R10.64] ;  /* 0x000000040a0a7981 */ /* 0x000ee8000c2e1b00 */
[----:B------:R-:W3:Y:S01]  /*0290*/  LDG.E.EL.64 R8, desc[UR4][R8.64] ;  /* 0x0000000408087981 */ /* 0x000ee2000c2e1b00 */
[----:B--2---:R-:W-:Y:S01]  /*02a0*/  FADD R6, R6, 9.9999997473787516356e-06 ;  /* 0x3727c5ac06067421 */ /* 0x004fe20000000000 */
[----:B------:R-:W-:-:S05]  /*02b0*/  FADD R7, R7, 9.9999997473787516356e-06 ;  /* 0x3727c5ac07077421 */ /* 0x000fca0000000000 */
[----:B------:R-:W1:Y:S01]  /*02c0*/  MUFU.SQRT R6, R6 ;  /* 0x0000000600067308 */ /* 0x000e620000002000 */
[----:B------:R-:W-:Y:S01]  /*02d0*/  FADD R20, R2, 9.9999997473787516356e-06 ;  /* 0x3727c5ac02147421 */ /* 0x000fe20000000000 */
[----:B------:R-:W-:-:S06]  /*02e0*/  FADD R3, R3, 9.9999997473787516356e-06 ;  /* 0x3727c5ac03037421 */ /* 0x000fcc0000000000 */
[----:B------:R-:W2:Y:S08]  /*02f0*/  MUFU.SQRT R21, R7 ;  /* 0x0000000700157308 */ /* 0x000eb00000002000 */
[----:B------:R-:W4:Y:S01]  /*0300*/  MUFU.SQRT R26, R20 ;  /* 0x00000014001a7308 */ /* 0x000f220000002000 */
[----:B-1----:R-:W-:-:S07]  /*0310*/  FSETP.GT.AND P6, PT, R6, 8.50705917302346158658e+37, PT ;  /* 0x7e8000000600780b */ /* 0x002fce0003fc4000 */
[----:B0-----:R-:W0:Y:S01]  /*0320*/  MUFU.SQRT R25, R3 ;  /* 0x0000000300197308 */ /* 0x001e220000002000 */
[----:B------:R-:W-:Y:S01]  /*0330*/  HFMA2.MMA R2, -RZ, RZ, 1.625, 0 ;  /* 0x3e800000ff027435 */ /* 0x000fe200000001ff */
[----:B------:R-:W-:Y:S02]  /*0340*/  FSETP.GEU.AND P5, PT, R6, 1.175494350822287508e-38, PT ;  /* 0x008000000600780b */ /* 0x000fe40003fae000 */
[C---:B--2---:R-:W-:Y:S02]  /*0350*/  FSETP.GT.AND P4, PT, R21.reuse, 8.50705917302346158658e+37, PT ;  /* 0x7e8000001500780b */ /* 0x044fe40003f84000 */
[C---:B----4-:R-:W-:Y:S02]  /*0360*/  FSETP.GT.AND P3, PT, R26.reuse, 8.50705917302346158658e+37, PT ;  /* 0x7e8000001a00780b */ /* 0x050fe40003f64000 */
[----:B------:R-:W-:Y:S01]  /*0370*/  FSETP.GEU.AND P0, PT, R26, 1.175494350822287508e-38, PT ;  /* 0x008000001a00780b */ /* 0x000fe20003f0e000 */
[----:B------:R-:W-:Y:S01]  /*0380*/  @P6 FMUL R6, R6, 0.25 ;  /* 0x3e80000006066820 */ /* 0x000fe20000400000 */
[----:B------:R-:W-:-:S02]  /*0390*/  FSETP.GEU.AND P2, PT, R21, 1.175494350822287508e-38, PT ;  /* 0x008000001500780b */ /* 0x000fc40003f4e000 */
[C---:B0-----:R-:W-:Y:S02]  /*03a0*/  FSETP.GT.AND P1, PT, R25.reuse, 8.50705917302346158658e+37, PT ;  /* 0x7e8000001900780b */ /* 0x041fe40003f24000 */
[----:B------:R-:W-:Y:S02]  /*03b0*/  FSEL R3, R2, 1, P6 ;  /* 0x3f80000002037808 */ /* 0x000fe40003000000 */
[----:B------:R-:W-:Y:S01]  /*03c0*/  FSETP.GEU.AND P6, PT, R25, 1.175494350822287508e-38, PT ;  /* 0x008000001900780b */ /* 0x000fe20003fce000 */
[----:B------:R-:W-:Y:S02]  /*03d0*/  @!P5 FMUL R6, R6, 16777216 ;  /* 0x4b8000000606d820 */ /* 0x000fe40000400000 */
[----:B------:R-:W-:Y:S01]  /*03e0*/  @P3 FMUL R26, R26, 0.25 ;  /* 0x3e8000001a1a3820 */ /* 0x000fe20000400000 */
[----:B------:R-:W-:Y:S01]  /*03f0*/  @P4 FMUL R21, R21, 0.25 ;  /* 0x3e80000015154820 */ /* 0x000fe20000400000 */
[----:B------:R-:W0:Y:S02]  /*0400*/  MUFU.RCP R20, R6 ;  /* 0x0000000600147308 */ /* 0x000e240000001000 */
[----:B------:R-:W-:Y:S01]  /*0410*/  @!P0 FMUL R26, R26, 16777216 ;  /* 0x4b8000001a1a8820 */ /* 0x000fe20000400000 */
[----:B------:R-:W-:Y:S01]  /*0420*/  @!P2 FMUL R21, R21, 16777216 ;  /* 0x4b8000001515a820 */ /* 0x000fe20000400000 */
[----:B------:R-:W-:-:S04]  /*0430*/  @P1 FMUL R25, R25, 0.25 ;  /* 0x3e80000019191820 */ /* 0x000fc80000400000 */
[----:B------:R-:W-:Y:S01]  /*0440*/  @!P6 FMUL R25, R25, 16777216 ;  /* 0x4b8000001919e820 */ /* 0x000fe20000400000 */
[----:B------:R-:W1:Y:S01]  /*0450*/  MUFU.RCP R7, R26 ;  /* 0x0000001a00077308 */ /* 0x000e620000001000 */
[----:B------:R-:W-:Y:S01]  /*0460*/  @!P5 FMUL R3, R3, 16777216 ;  /* 0x4b8000000303d820 */ /* 0x000fe20000400000 */
[----:B------:R-:W-:-:S06]  /*0470*/  FSEL R28, R2, 1, P3 ;  /* 0x3f800000021c7808 */ /* 0x000fcc0001800000 */
[----:B------:R-:W2:Y:S01]  /*0480*/  MUFU.RCP R21, R21 ;  /* 0x0000001500157308 */ /* 0x000ea20000001000 */
[----:B------:R-:W-:-:S07]  /*0490*/  FSEL R24, R2, 1, P4 ;  /* 0x3f80000002187808 */ /* 0x000fce0002000000 */
[----:B------:R-:W4:Y:S01]  /*04a0*/  MUFU.RCP R6, R25 ;  /* 0x0000001900067308 */ /* 0x000f220000001000 */
[----:B------:R-:W-:Y:S01]  /*04b0*/  FSEL R27, R2, 1, P1 ;  /* 0x3f800000021b7808 */ /* 0x000fe20000800000 */
[----:B0-----:R-:W-:Y:S01]  /*04c0*/  FMUL R20, R20, R3 ;  /* 0x0000000314147220 */ /* 0x001fe20000400000 */
[----:B------:R-:W-:Y:S01]  /*04d0*/  @!P0 FMUL R28, R28, 16777216 ;  /* 0x4b8000001c1c8820 */ /* 0x000fe20000400000 */
[----:B------:R-:W0:Y:S01]  /*04e0*/  LDC.64 R2, c[0x0][0x210] ;  /* 0x00008400ff027b82 */ /* 0x000e220000000a00 */
[----:B------:R-:W-:Y:S01]  /*04f0*/  @!P2 FMUL R24, R24, 16777216 ;  /* 0x4b8000001818a820 */ /* 0x000fe20000400000 */
[----:B------:R-:W-:Y:S01]  /*0500*/  @!P6 FMUL R27, R27, 16777216 ;  /* 0x4b8000001b1be820 */ /* 0x000fe20000400000 */
[----:B-1----:R-:W-:Y:S01]  /*0510*/  FMUL R7, R7, R28 ;  /* 0x0000001c07077220 */ /* 0x002fe20000400000 */
[----:B------:R-:W-:Y:S01]  /*0520*/  FADD R29, R12, -R16 ;  /* 0x800000100c1d7221 */ /* 0x000fe20000000000 */
[----:B-----5:R-:W-:Y:S01]  /*0530*/  FADD R14, R14, -R18 ;  /* 0x800000120e0e7221 */ /* 0x020fe20000000000 */
[----:B--2---:R-:W-:Y:S01]  /*0540*/  FMUL R21, R21, R24 ;  /* 0x0000001815157220 */ /* 0x004fe20000400000 */
[----:B------:R-:W-:Y:S01]  /*0550*/  FADD R12, R13, -R17 ;  /* 0x800000110d0c7221 */ /* 0x000fe20000000000 */
[----:B------:R-:W-:Y:S01]  /*0560*/  FADD R15, R15, -R19 ;  /* 0x800000130f0f7221 */ /* 0x000fe20000000000 */
[----:B------:R-:W-:Y:S01]  /*0570*/  FMUL R29, R20, R29 ;  /* 0x0000001d141d7220 */ /* 0x000fe20000400000 */
[----:B------:R-:W-:Y:S01]  /*0580*/  FMUL R7, R7, R14 ;  /* 0x0000000e07077220 */ /* 0x000fe20000400000 */
[----:B----4-:R-:W-:Y:S01]  /*0590*/  FMUL R6, R6, R27 ;  /* 0x0000001b06067220 */ /* 0x010fe20000400000 */
[----:B------:R-:W-:Y:S01]  /*05a0*/  FMUL R12, R21, R12 ;  /* 0x0000000c150c7220 */ /* 0x000fe20000400000 */
[----:B---3--:R-:W-:Y:S01]  /*05b0*/  FFMA R4, R22, R29, R4 ;  /* 0x0000001d16047223 */ /* 0x008fe20000000004 */
[----:B------:R-:W-:Y:S01]  /*05c0*/  FFMA R7, R10, R7, R8 ;  /* 0x000000070a077223 */ /* 0x000fe20000000008 */
[----:B------:R-:W-:Y:S01]  /*05d0*/  FMUL R6, R6, R15 ;  /* 0x0000000f06067220 */ /* 0x000fe20000400000 */
[----:B------:R-:W-:-:S03]  /*05e0*/  FFMA R5, R23, R12, R5 ;  /* 0x0000000c17057223 */ /* 0x000fc60000000005 */
[----:B------:R-:W-:Y:S01]  /*05f0*/  FFMA R6, R11, R6, R9 ;  /* 0x000000060b067223 */ /* 0x000fe20000000009 */
[C---:B------:R-:W-:Y:S01]  /*0600*/  FSETP.GEU.AND P0, PT, R4.reuse, -R7, PT ;  /* 0x800000070400720b */ /* 0x040fe20003f0e000 */
[----:B------:R-:W-:Y:S02]  /*0610*/  FADD R4, R4, R7 ;  /* 0x0000000704047221 */ /* 0x000fe40000000000 */
[C---:B------:R-:W-:Y:S01]  /*0620*/  FADD R7, R5.reuse, R6 ;  /* 0x0000000605077221 */ /* 0x040fe20000000000 */
[----:B------:R-:W-:Y:S01]  /*0630*/  FSETP.GEU.AND P1, PT, R5, -R6, PT ;  /* 0x800000060500720b */ /* 0x000fe20003f2e000 */
[----:B0-----:R-:W-:Y:S01]  /*0640*/  IMAD.WIDE R2, R0, 0x4, R2 ;  /* 0x0000000400027825 */ /* 0x001fe200078e0202 */
[----:B------:R-:W-:Y:S02]  /*0650*/  FSEL R4, R4, RZ, P0 ;  /* 0x000000ff04047208 */ /* 0x000fe40000000000 */
[----:B------:R-:W-:-:S05]  /*0660*/  FSEL R5, R7, RZ, P1 ;  /* 0x000000ff07057208 */ /* 0x000fca0000800000 */
[----:B------:R-:W-:Y:S01]  /*0670*/  STG.E.64 desc[UR4][R2.64], R4 ;  /* 0x0000000402007986 */ /* 0x000fe2000c101b04 */
[----:B------:R-:W-:Y:S05]  /*0680*/  EXIT ;  /* 0x000000000000794d */ /* 0x000fea0003800000 */
.L_x_0:
[----:B------:R-:W-:-:S00]  /*0690*/  BRA `(.L_x_0) ;  /* 0xfffffffc00fc7947 */ /* 0x000fc0000383ffff */
[----:B------:R-:W-:-:S00]  /*06a0*/  NOP ;  /* 0x0000000000007918 */ /* 0x000fc00000000000 */
        /* <DEDUP_REMOVED lines=13> */
.L_x_1:


//--------------------- .nv.global.init           --------------------------
	.section	.nv.global.init,"aw",@progbits
.nv.global.init:
	.type		_$_str,@object
	.size		_$_str,(_$_str_$_2 - _$_str)
_$_str:
        /*0000*/ 	.byte	0x5f, 0x5f, 0x43, 0x55, 0x44, 0x41, 0x5f, 0x46, 0x54, 0x5a, 0x00
	.type		_$_str_$_2,@object
	.size		_$_str_$_2,(.L_1 - _$_str_$_2)
_$_str_$_2:
        /*000b*/ 	.byte	0x5f, 0x5f, 0x43, 0x55, 0x44, 0x41, 0x5f, 0x50, 0x52, 0x45, 0x43, 0x5f, 0x53, 0x51, 0x52, 0x54
        /*001b*/ 	.byte	0x00
.L_1:


//--------------------- .nv.constant0.triton_poi_fused__native_batch_norm_legit_no_training_add_relu_8 --------------------------
	.section	.nv.constant0.triton_poi_fused__native_batch_norm_legit_no_training_add_relu_8,"a",@progbits
	.sectionflags	@""
	.align	4
.nv.constant0.triton_poi_fused__native_batch_norm_legit_no_training_add_relu_8:
	.zero		620
